//
// Generated by NVIDIA NVVM Compiler
//
// Compiler Build ID: CL-36424714
// Cuda compilation tools, release 13.0, V13.0.88
// Based on NVVM 20.0.0
//

.version 9.0
.target sm_100
.address_size 64

	// .globl	_Z9matrixMulPfS_S_

.visible .entry _Z9matrixMulPfS_S_(
	.param .u64 .ptr .align 1 _Z9matrixMulPfS_S__param_0,
	.param .u64 .ptr .align 1 _Z9matrixMulPfS_S__param_1,
	.param .u64 .ptr .align 1 _Z9matrixMulPfS_S__param_2
)
{
	.reg .pred 	%p<2>;
	.reg .b32 	%r<18>;
	.reg .b32 	%f<52>;
	.reg .b64 	%rd<21>;

	ld.param.u64 	%rd6, [_Z9matrixMulPfS_S__param_0];
	ld.param.u64 	%rd7, [_Z9matrixMulPfS_S__param_1];
	ld.param.u64 	%rd5, [_Z9matrixMulPfS_S__param_2];
	cvta.to.global.u64 	%rd8, %rd7;
	cvta.to.global.u64 	%rd9, %rd6;
	mov.u32 	%r8, %tid.y;
	mov.u32 	%r9, %ntid.y;
	mov.u32 	%r10, %ctaid.y;
	mad.lo.s32 	%r1, %r9, %r10, %r8;
	mov.u32 	%r11, %tid.x;
	mov.u32 	%r12, %ntid.x;
	mov.u32 	%r13, %ctaid.x;
	mad.lo.s32 	%r2, %r12, %r13, %r11;
	mul.wide.u32 	%rd10, %r9, %r10;
	cvt.u64.u32 	%rd11, %r8;
	add.s64 	%rd12, %rd10, %rd11;
	shl.b64 	%rd13, %rd12, 9;
	add.s64 	%rd14, %rd13, %rd9;
	add.s64 	%rd20, %rd14, 32;
	add.s64 	%rd2, %rd8, 4096;
	mov.f32 	%f51, 0f00000000;
	mov.b32 	%r17, 0;
	mov.u32 	%r16, %r2;
$L__BB0_1:
	mul.wide.s32 	%rd15, %r16, 4;
	add.s64 	%rd16, %rd2, %rd15;
	ld.global.f32 	%f4, [%rd20+-32];
	ld.global.f32 	%f5, [%rd16+-4096];
	fma.rn.f32 	%f6, %f4, %f5, %f51;
	ld.global.f32 	%f7, [%rd20+-28];
	ld.global.f32 	%f8, [%rd16+-3584];
	fma.rn.f32 	%f9, %f7, %f8, %f6;
	ld.global.f32 	%f10, [%rd20+-24];
	ld.global.f32 	%f11, [%rd16+-3072];
	fma.rn.f32 	%f12, %f10, %f11, %f9;
	ld.global.f32 	%f13, [%rd20+-20];
	ld.global.f32 	%f14, [%rd16+-2560];
	fma.rn.f32 	%f15, %f13, %f14, %f12;
	ld.global.f32 	%f16, [%rd20+-16];
	ld.global.f32 	%f17, [%rd16+-2048];
	fma.rn.f32 	%f18, %f16, %f17, %f15;
	ld.global.f32 	%f19, [%rd20+-12];
	ld.global.f32 	%f20, [%rd16+-1536];
	fma.rn.f32 	%f21, %f19, %f20, %f18;
	ld.global.f32 	%f22, [%rd20+-8];
	ld.global.f32 	%f23, [%rd16+-1024];
	fma.rn.f32 	%f24, %f22, %f23, %f21;
	ld.global.f32 	%f25, [%rd20+-4];
	ld.global.f32 	%f26, [%rd16+-512];
	fma.rn.f32 	%f27, %f25, %f26, %f24;
	ld.global.f32 	%f28, [%rd20];
	ld.global.f32 	%f29, [%rd16];
	fma.rn.f32 	%f30, %f28, %f29, %f27;
	ld.global.f32 	%f31, [%rd20+4];
	ld.global.f32 	%f32, [%rd16+512];
	fma.rn.f32 	%f33, %f31, %f32, %f30;
	ld.global.f32 	%f34, [%rd20+8];
	ld.global.f32 	%f35, [%rd16+1024];
	fma.rn.f32 	%f36, %f34, %f35, %f33;
	ld.global.f32 	%f37, [%rd20+12];
	ld.global.f32 	%f38, [%rd16+1536];
	fma.rn.f32 	%f39, %f37, %f38, %f36;
	ld.global.f32 	%f40, [%rd20+16];
	ld.global.f32 	%f41, [%rd16+2048];
	fma.rn.f32 	%f42, %f40, %f41, %f39;
	ld.global.f32 	%f43, [%rd20+20];
	ld.global.f32 	%f44, [%rd16+2560];
	fma.rn.f32 	%f45, %f43, %f44, %f42;
	ld.global.f32 	%f46, [%rd20+24];
	ld.global.f32 	%f47, [%rd16+3072];
	fma.rn.f32 	%f48, %f46, %f47, %f45;
	ld.global.f32 	%f49, [%rd20+28];
	ld.global.f32 	%f50, [%rd16+3584];
	fma.rn.f32 	%f51, %f49, %f50, %f48;
	add.s32 	%r17, %r17, 16;
	add.s64 	%rd20, %rd20, 64;
	add.s32 	%r16, %r16, 2048;
	setp.ne.s32 	%p1, %r17, 128;
	@%p1 bra 	$L__BB0_1;
	cvta.to.global.u64 	%rd17, %rd5;
	shl.b32 	%r14, %r1, 7;
	add.s32 	%r15, %r14, %r2;
	mul.wide.s32 	%rd18, %r15, 4;
	add.s64 	%rd19, %rd17, %rd18;
	st.global.f32 	[%rd19], %f51;
	ret;

}


// ===== COMPILED SASS (sm_100) =====

	.target	sm_100

	.elftype	@"ET_EXEC"


//--------------------- .note.nv.tkinfo           --------------------------
	.section	.note.nv.tkinfo,"",@"SHT_NOTE"
	.sectionflags	@"SHF_NOTE_NV_TKINFO"
	.tkinfo
        /*0018*/ 	.word	0x00000002
        /*0030*/ 	.string	""
        /*0030*/ 	.string	"ptxas"
        /*0030*/ 	.string	"Cuda compilation tools, release 13.0, V13.0.88"
        /*0030*/ 	.string	"Build cuda_13.0.r13.0/compiler.36424714_0"
        /*0030*/ 	.string	"-arch sm_100 -m 64 "



//--------------------- .note.nv.cuinfo           --------------------------
	.section	.note.nv.cuinfo,"",@"SHT_NOTE"
	.sectionflags	@"SHF_NOTE_NV_CUINFO"
        /*0018*/ 	.short	0x0002
        /*001a*/ 	.short	0x0064
        /*001c*/ 	.short	0x0082
	.zero		2


//--------------------- .nv.info                  --------------------------
	.section	.nv.info,"",@"SHT_CUDA_INFO"
	.align	4


	//----- nvinfo : EIATTR_REGCOUNT
	.align		4
        /*0000*/ 	.byte	0x04, 0x2f
        /*0002*/ 	.short	(.L_1 - .L_0)
	.align		4
.L_0:
        /*0004*/ 	.word	index@(_Z9matrixMulPfS_S_)
        /*0008*/ 	.word	0x0000001f


	//----- nvinfo : EIATTR_FRAME_SIZE
	.align		4
.L_1:
        /*000c*/ 	.byte	0x04, 0x11
        /*000e*/ 	.short	(.L_3 - .L_2)
	.align		4
.L_2:
        /*0010*/ 	.word	index@(_Z9matrixMulPfS_S_)
        /*0014*/ 	.word	0x00000000


	//----- nvinfo : EIATTR_MIN_STACK_SIZE
	.align		4
.L_3:
        /*0018*/ 	.byte	0x04, 0x12
        /*001a*/ 	.short	(.L_5 - .L_4)
	.align		4
.L_4:
        /*001c*/ 	.word	index@(_Z9matrixMulPfS_S_)
        /*0020*/ 	.word	0x00000000
.L_5:


//--------------------- .nv.compat                --------------------------
	.section	.nv.compat,"",@"SHT_CUDA_COMPAT_INFO"
	.align	4
        /*0000*/ 	.byte	0x02, 0x09, 0x00, 0x00, 0x02, 0x02, 0x01, 0x00, 0x02, 0x05, 0x05, 0x00, 0x03, 0x07, 0x01, 0x01
        /*0010*/ 	.byte	0x02, 0x03, 0x00, 0x00, 0x02, 0x06, 0x01, 0x00, 0x04, 0x0b, 0x08, 0x00, 0x09, 0x00, 0x00, 0x00
        /*0020*/ 	.byte	0x00, 0x00, 0x00, 0x00


//--------------------- .nv.info._Z9matrixMulPfS_S_ --------------------------
	.section	.nv.info._Z9matrixMulPfS_S_,"",@"SHT_CUDA_INFO"
	.sectionflags	@""
	.align	4


	//----- nvinfo : EIATTR_CUDA_API_VERSION
	.align		4
        /*0000*/ 	.byte	0x04, 0x37
        /*0002*/ 	.short	(.L_7 - .L_6)
.L_6:
        /*0004*/ 	.word	0x00000082


	//----- nvinfo : EIATTR_KPARAM_INFO
	.align		4
.L_7:
        /*0008*/ 	.byte	0x04, 0x17
        /*000a*/ 	.short	(.L_9 - .L_8)
.L_8:
        /*000c*/ 	.word	0x00000000
        /*0010*/ 	.short	0x0002
        /*0012*/ 	.short	0x0010
        /*0014*/ 	.byte	0x00, 0xf5, 0x21, 0x00


	//----- nvinfo : EIATTR_KPARAM_INFO
	.align		4
.L_9:
        /*0018*/ 	.byte	0x04, 0x17
        /*001a*/ 	.short	(.L_11 - .L_10)
.L_10:
        /*001c*/ 	.word	0x00000000
        /*0020*/ 	.short	0x0001
        /*0022*/ 	.short	0x0008
        /*0024*/ 	.byte	0x00, 0xf5, 0x21, 0x00


	//----- nvinfo : EIATTR_KPARAM_INFO
	.align		4
.L_11:
        /*0028*/ 	.byte	0x04, 0x17
        /*002a*/ 	.short	(.L_13 - .L_12)
.L_12:
        /*002c*/ 	.word	0x00000000
        /*0030*/ 	.short	0x0000
        /*0032*/ 	.short	0x0000
        /*0034*/ 	.byte	0x00, 0xf5, 0x21, 0x00


	//----- nvinfo : EIATTR_SPARSE_MMA_MASK
	.align		4
.L_13:
        /*0038*/ 	.byte	0x03, 0x50
        /*003a*/ 	.short	0x0000


	//----- nvinfo : EIATTR_MAXREG_COUNT
	.align		4
        /*003c*/ 	.byte	0x03, 0x1b
        /*003e*/ 	.short	0x00ff


	//----- nvinfo : EIATTR_MERCURY_ISA_VERSION
	.align		4
        /*0040*/ 	.byte	0x03, 0x5f
        /*0042*/ 	.short	0x0101


	//----- nvinfo : EIATTR_VRC_CTA_INIT_COUNT
	.align		4
        /*0044*/ 	.byte	0x02, 0x4a
	.zero		1
	.zero		1


	//----- nvinfo : EIATTR_EXIT_INSTR_OFFSETS
	.align		4
        /*0048*/ 	.byte	0x04, 0x1c
        /*004a*/ 	.short	(.L_15 - .L_14)


	//   ....[0]....
.L_14:
        /*004c*/ 	.word	0x00000540


	//----- nvinfo : EIATTR_CBANK_PARAM_SIZE
	.align		4
.L_15:
        /*0050*/ 	.byte	0x03, 0x19
        /*0052*/ 	.short	0x0018


	//----- nvinfo : EIATTR_PARAM_CBANK
	.align		4
        /*0054*/ 	.byte	0x04, 0x0a
        /*0056*/ 	.short	(.L_17 - .L_16)
	.align		4
.L_16:
        /*0058*/ 	.word	index@(.nv.constant0._Z9matrixMulPfS_S_)
        /*005c*/ 	.short	0x0380
        /*005e*/ 	.short	0x0018


	//----- nvinfo : EIATTR_SW_WAR
	.align		4
.L_17:
        /*0060*/ 	.byte	0x04, 0x36
        /*0062*/ 	.short	(.L_19 - .L_18)
.L_18:
        /*0064*/ 	.word	0x00000008
.L_19:


//--------------------- .nv.callgraph             --------------------------
	.section	.nv.callgraph,"",@"SHT_CUDA_CALLGRAPH"
	.align	4
	.sectionentsize	8
	.align		4
        /*0000*/ 	.word	0x00000000
	.align		4
        /*0004*/ 	.word	0xffffffff
	.align		4
        /*0008*/ 	.word	0x00000000
	.align		4
        /*000c*/ 	.word	0xfffffffe
	.align		4
        /*0010*/ 	.word	0x00000000
	.align		4
        /*0014*/ 	.word	0xfffffffd
	.align		4
        /*0018*/ 	.word	0x00000000
	.align		4
        /*001c*/ 	.word	0xfffffffc


//--------------------- .text._Z9matrixMulPfS_S_  --------------------------
	.section	.text._Z9matrixMulPfS_S_,"ax",@progbits
	.align	128
        .global         _Z9matrixMulPfS_S_
        .type           _Z9matrixMulPfS_S_,@function
        .size           _Z9matrixMulPfS_S_,(.L_x_2 - _Z9matrixMulPfS_S_)
        .other          _Z9matrixMulPfS_S_,@"STO_CUDA_ENTRY STV_DEFAULT"
_Z9matrixMulPfS_S_:
.text._Z9matrixMulPfS_S_:
[----:B------:R-:W-:Y:S01]  /*0000*/  LDC R1, c[0x0][0x37c] ;  /* 0x0000df00ff017b82 */ /* 0x000fe20000000800 */
[----:B------:R-:W0:Y:S01]  /*0010*/  S2R R7, SR_CTAID.Y ;  /* 0x0000000000077919 */ /* 0x000e220000002600 */
[----:B------:R-:W0:Y:S01]  /*0020*/  LDCU UR4, c[0x0][0x364] ;  /* 0x00006c80ff0477ac */ /* 0x000e220008000800 */
[----:B------:R-:W-:Y:S01]  /*0030*/  HFMA2 R3, -RZ, RZ, 0, 0 ;  /* 0x00000000ff037431 */ /* 0x000fe200000001ff */
[----:B------:R-:W-:Y:S01]  /*0040*/  MOV R14, RZ ;  /* 0x000000ff000e7202 */ /* 0x000fe20000000f00 */
[----:B------:R-:W0:Y:S01]  /*0050*/  S2R R2, SR_TID.Y ;  /* 0x0000000000027919 */ /* 0x000e220000002200 */
[----:B------:R-:W1:Y:S01]  /*0060*/  LDCU.128 UR12, c[0x0][0x380] ;  /* 0x00007000ff0c77ac */ /* 0x000e620008000c00 */
[----:B------:R-:W2:Y:S01]  /*0070*/  S2R R0, SR_TID.X ;  /* 0x0000000000007919 */ /* 0x000ea20000002100 */
[----:B------:R-:W2:Y:S01]  /*0080*/  LDCU UR6, c[0x0][0x360] ;  /* 0x00006c00ff0677ac */ /* 0x000ea20008000800 */
[----:B------:R-:W2:Y:S01]  /*0090*/  S2R R9, SR_CTAID.X ;  /* 0x0000000000097919 */ /* 0x000ea20000002500 */
[----:B------:R-:W3:Y:S01]  /*00a0*/  LDCU.64 UR8, c[0x0][0x358] ;  /* 0x00006b00ff0877ac */ /* 0x000ee20008000a00 */
[----:B-1----:R-:W-:Y:S01]  /*00b0*/  UIADD3 UR5, UP0, UPT, UR14, 0x1000, URZ ;  /* 0x000010000e057890 */ /* 0x002fe2000ff1e0ff */
[----:B0-----:R-:W-:-:S04]  /*00c0*/  IMAD.WIDE.U32 R4, R7, UR4, R2 ;  /* 0x0000000407047c25 */ /* 0x001fc8000f8e0002 */
[----:B------:R-:W-:Y:S01]  /*00d0*/  IMAD R7, R7, UR4, R2 ;  /* 0x0000000407077c24 */ /* 0x000fe2000f8e0202 */
[----:B------:R-:W-:Y:S01]  /*00e0*/  LEA R8, P0, R4, UR12, 0x9 ;  /* 0x0000000c04087c11 */ /* 0x000fe2000f8048ff */
[----:B------:R-:W-:Y:S01]  /*00f0*/  UMOV UR4, URZ ;  /* 0x000000ff00047c82 */ /* 0x000fe20008000000 */
[----:B--2---:R-:W-:Y:S02]  /*0100*/  IMAD R0, R9, UR6, R0 ;  /* 0x0000000609007c24 */ /* 0x004fe4000f8e0200 */
[----:B------:R-:W-:Y:S01]  /*0110*/  IADD3 R8, P1, PT, R8, 0x20, RZ ;  /* 0x0000002008087810 */ /* 0x000fe20007f3e0ff */
[----:B------:R-:W-:Y:S01]  /*0120*/  UIADD3.X UR6, UPT, UPT, URZ, UR15, URZ, UP0, !UPT ;  /* 0x0000000fff067290 */ /* 0x000fe200087fe4ff */
[----:B------:R-:W-:Y:S02]  /*0130*/  LEA.HI.X R5, R4, UR13, R5, 0x9, P0 ;  /* 0x0000000d04057c11 */ /* 0x000fe400080f4c05 */
[----:B------:R-:W-:Y:S02]  /*0140*/  MOV R6, R0 ;  /* 0x0000000000067202 */ /* 0x000fe40000000f00 */
[----:B---3--:R-:W-:-:S07]  /*0150*/  IADD3.X R5, PT, PT, RZ, R5, RZ, P1, !PT ;  /* 0x00000005ff057210 */ /* 0x008fce0000ffe4ff */
.L_x_0:
[----:B------:R-:W-:Y:S02]  /*0160*/  MOV R2, UR5 ;  /* 0x0000000500027c02 */ /* 0x000fe40008000f00 */
[----:B------:R-:W-:Y:S02]  /*0170*/  MOV R3, UR6 ;  /* 0x0000000600037c02 */ /* 0x000fe40008000f00 */
[----:B------:R-:W-:Y:S01]  /*0180*/  MOV R4, R8 ;  /* 0x0000000800047202 */ /* 0x000fe20000000f00 */
[----:B------:R-:W-:-:S04]  /*0190*/  IMAD.WIDE R2, R6, 0x4, R2 ;  /* 0x0000000406027825 */ /* 0x000fc800078e0202 */
[----:B------:R-:W2:Y:S04]  /*01a0*/  LDG.E R15, desc[UR8][R4.64+-0x20] ;  /* 0xffffe008040f7981 */ /* 0x000ea8000c1e1900 */
[----:B------:R-:W2:Y:S04]  /*01b0*/  LDG.E R16, desc[UR8][R2.64+-0x1000] ;  /* 0xfff0000802107981 */ /* 0x000ea8000c1e1900 */
[----:B------:R-:W3:Y:S04]  /*01c0*/  LDG.E R24, desc[UR8][R4.64+-0x1c] ;  /* 0xffffe40804187981 */ /* 0x000ee8000c1e1900 */
[----:B------:R-:W3:Y:S04]  /*01d0*/  LDG.E R25, desc[UR8][R2.64+-0xe00] ;  /* 0xfff2000802197981 */ /* 0x000ee8000c1e1900 */
[----:B------:R-:W4:Y:S04]  /*01e0*/  LDG.E R19, desc[UR8][R4.64+-0x18] ;  /* 0xffffe80804137981 */ /* 0x000f28000c1e1900 */
[----:B------:R-:W4:Y:S04]  /*01f0*/  LDG.E R18, desc[UR8][R2.64+-0xc00] ;  /* 0xfff4000802127981 */ /* 0x000f28000c1e1900 */
[----:B------:R-:W5:Y:S04]  /*0200*/  LDG.E R20, desc[UR8][R4.64+-0x14] ;  /* 0xffffec0804147981 */ /* 0x000f68000c1e1900 */
        /* <DEDUP_REMOVED lines=11> */
[----:B------:R-:W5:Y:S01]  /*02c0*/  LDG.E R26, desc[UR8][R4.64+0x1c] ;  /* 0x00001c08041a7981 */ /* 0x000f62000c1e1900 */
[----:B--2---:R-:W-:-:S03]  /*02d0*/  FFMA R15, R15, R16, R14 ;  /* 0x000000100f0f7223 */ /* 0x004fc6000000000e */
[----:B------:R-:W2:Y:S04]  /*02e0*/  LDG.E R16, desc[UR8][R4.64] ;  /* 0x0000000804107981 */ /* 0x000ea8000c1e1900 */
[----:B------:R-:W2:Y:S01]  /*02f0*/  LDG.E R14, desc[UR8][R4.64+0x4] ;  /* 0x00000408040e7981 */ /* 0x000ea2000c1e1900 */
[----:B---3--:R-:W-:-:S03]  /*0300*/  FFMA R24, R24, R25, R15 ;  /* 0x0000001918187223 */ /* 0x008fc6000000000f */
[----:B------:R-:W3:Y:S01]  /*0310*/  LDG.E R15, desc[UR8][R2.64+0x200] ;  /* 0x00020008020f7981 */ /* 0x000ee2000c1e1900 */
[----:B----4-:R-:W-:-:S03]  /*0320*/  FFMA R25, R19, R18, R24 ;  /* 0x0000001213197223 */ /* 0x010fc60000000018 */
[----:B------:R-:W4:Y:S04]  /*0330*/  LDG.E R18, desc[UR8][R4.64+0x8] ;  /* 0x0000080804127981 */ /* 0x000f28000c1e1900 */
[----:B------:R-:W4:Y:S01]  /*0340*/  LDG.E R19, desc[UR8][R2.64+0x400] ;  /* 0x0004000802137981 */ /* 0x000f22000c1e1900 */
[----:B-----5:R-:W-:-:S03]  /*0350*/  FFMA R25, R20, R21, R25 ;  /* 0x0000001514197223 */ /* 0x020fc60000000019 */
[----:B------:R-:W5:Y:S04]  /*0360*/  LDG.E R20, desc[UR8][R4.64+0xc] ;  /* 0x00000c0804147981 */ /* 0x000f68000c1e1900 */
[----:B------:R-:W5:Y:S01]  /*0370*/  LDG.E R21, desc[UR8][R2.64+0x600] ;  /* 0x0006000802157981 */ /* 0x000f62000c1e1900 */
[----:B------:R-:W-:-:S03]  /*0380*/  FFMA R25, R22, R23, R25 ;  /* 0x0000001716197223 */ /* 0x000fc60000000019 */
[----:B------:R-:W5:Y:S04]  /*0390*/  LDG.E R22, desc[UR8][R4.64+0x10] ;  /* 0x0000100804167981 */ /* 0x000f68000c1e1900 */
[----:B------:R-:W5:Y:S01]  /*03a0*/  LDG.E R23, desc[UR8][R2.64+0x800] ;  /* 0x0008000802177981 */ /* 0x000f62000c1e1900 */
[----:B------:R-:W-:-:S03]  /*03b0*/  FFMA R28, R12, R13, R25 ;  /* 0x0000000d0c1c7223 */ /* 0x000fc60000000019 */
[----:B------:R-:W5:Y:S04]  /*03c0*/  LDG.E R24, desc[UR8][R4.64+0x14] ;  /* 0x0000140804187981 */ /* 0x000f68000c1e1900 */
[----:B------:R-:W5:Y:S04]  /*03d0*/  LDG.E R25, desc[UR8][R2.64+0xa00] ;  /* 0x000a000802197981 */ /* 0x000f68000c1e1900 */
[----:B------:R0:W5:Y:S04]  /*03e0*/  LDG.E R13, desc[UR8][R4.64+0x18] ;  /* 0x00001808040d7981 */ /* 0x000168000c1e1900 */
[----:B------:R-:W5:Y:S01]  /*03f0*/  LDG.E R12, desc[UR8][R2.64+0xc00] ;  /* 0x000c0008020c7981 */ /* 0x000f62000c1e1900 */
[----:B------:R-:W-:-:S04]  /*0400*/  FFMA R9, R9, R8, R28 ;  /* 0x0000000809097223 */ /* 0x000fc8000000001c */
[----:B------:R-:W-:Y:S01]  /*0410*/  FFMA R9, R10, R11, R9 ;  /* 0x0000000b0a097223 */ /* 0x000fe20000000009 */
[----:B------:R-:W-:-:S04]  /*0420*/  UIADD3 UR4, UPT, UPT, UR4, 0x10, URZ ;  /* 0x0000001004047890 */ /* 0x000fc8000fffe0ff */
[----:B------:R-:W-:Y:S01]  /*0430*/  UISETP.NE.AND UP0, UPT, UR4, 0x80, UPT ;  /* 0x000000800400788c */ /* 0x000fe2000bf05270 */
[----:B------:R-:W-:Y:S02]  /*0440*/  IADD3 R8, P0, PT, R4, 0x40, RZ ;  /* 0x0000004004087810 */ /* 0x000fe40007f1e0ff */
[----:B------:R-:W-:Y:S02]  /*0450*/  IADD3 R6, PT, PT, R6, 0x800, RZ ;  /* 0x0000080006067810 */ /* 0x000fe40007ffe0ff */
[----:B0-----:R-:W-:Y:S01]  /*0460*/  IADD3.X R5, PT, PT, RZ, R5, RZ, P0, !PT ;  /* 0x00000005ff057210 */ /* 0x001fe200007fe4ff */
[----:B--2---:R-:W-:-:S04]  /*0470*/  FFMA R9, R16, R17, R9 ;  /* 0x0000001110097223 */ /* 0x004fc80000000009 */
[----:B---3--:R-:W-:-:S04]  /*0480*/  FFMA R9, R14, R15, R9 ;  /* 0x0000000f0e097223 */ /* 0x008fc80000000009 */
[----:B----4-:R-:W-:-:S04]  /*0490*/  FFMA R9, R18, R19, R9 ;  /* 0x0000001312097223 */ /* 0x010fc80000000009 */
[----:B-----5:R-:W-:-:S04]  /*04a0*/  FFMA R9, R20, R21, R9 ;  /* 0x0000001514097223 */ /* 0x020fc80000000009 */
[----:B------:R-:W-:-:S04]  /*04b0*/  FFMA R9, R22, R23, R9 ;  /* 0x0000001716097223 */ /* 0x000fc80000000009 */
[----:B------:R-:W-:-:S04]  /*04c0*/  FFMA R24, R24, R25, R9 ;  /* 0x0000001918187223 */ /* 0x000fc80000000009 */
[----:B------:R-:W-:-:S04]  /*04d0*/  FFMA R13, R13, R12, R24 ;  /* 0x0000000c0d0d7223 */ /* 0x000fc80000000018 */
[----:B------:R-:W-:Y:S01]  /*04e0*/  FFMA R14, R26, R27, R13 ;  /* 0x0000001b1a0e7223 */ /* 0x000fe2000000000d */
[----:B------:R-:W-:Y:S06]  /*04f0*/  BRA.U UP0, `(.L_x_0) ;  /* 0xfffffffd00187547 */ /* 0x000fec000b83ffff */
[----:B------:R-:W0:Y:S01]  /*0500*/  LDC.64 R2, c[0x0][0x390] ;  /* 0x0000e400ff027b82 */ /* 0x000e220000000a00 */
[----:B------:R-:W-:-:S05]  /*0510*/  LEA R7, R7, R0, 0x7 ;  /* 0x0000000007077211 */ /* 0x000fca00078e38ff */
[----:B0-----:R-:W-:-:S05]  /*0520*/  IMAD.WIDE R2, R7, 0x4, R2 ;  /* 0x0000000407027825 */ /* 0x001fca00078e0202 */
[----:B------:R-:W-:Y:S01]  /*0530*/  STG.E desc[UR8][R2.64], R14 ;  /* 0x0000000e02007986 */ /* 0x000fe2000c101908 */
[----:B------:R-:W-:Y:S05]  /*0540*/  EXIT ;  /* 0x000000000000794d */ /* 0x000fea0003800000 */
.L_x_1:
[----:B------:R-:W-:-:S00]  /*0550*/  BRA `(.L_x_1) ;  /* 0xfffffffc00fc7947 */ /* 0x000fc0000383ffff */
[----:B------:R-:W-:-:S00]  /*0560*/  NOP ;  /* 0x0000000000007918 */ /* 0x000fc00000000000 */
        /* <DEDUP_REMOVED lines=9> */
.L_x_2:


//--------------------- .nv.shared.reserved.0     --------------------------
	.section	.nv.shared.reserved.0,"aw",@nobits
	.weak		__nv_reservedSMEM_offset_0_alias
	.size		__nv_reservedSMEM_offset_0_alias, 0, 64
	.other		__nv_reservedSMEM_offset_0_alias,@"STO_CUDA_RESERVED_SHARED STV_DEFAULT"
__nv_reservedSMEM_offset_0_alias:
	.zero		0
	.zero		64


//--------------------- .nv.constant0._Z9matrixMulPfS_S_ --------------------------
	.section	.nv.constant0._Z9matrixMulPfS_S_,"a",@progbits
	.sectionflags	@""
	.align	4
.nv.constant0._Z9matrixMulPfS_S_:
	.zero		920


//--------------------- SYMBOLS --------------------------

	.type		.nv.reservedSmem.offset0,@object
	.size		.nv.reservedSmem.offset0,0x4
